//
// Generated by NVIDIA NVVM Compiler
//
// Compiler Build ID: CL-36424714
// Cuda compilation tools, release 13.0, V13.0.88
// Based on NVVM 20.0.0
//

.version 9.0
.target sm_100
.address_size 64

	// .globl	_Z21Matrix_multiplicationPfS_fi

.visible .entry _Z21Matrix_multiplicationPfS_fi(
	.param .u64 .ptr .align 1 _Z21Matrix_multiplicationPfS_fi_param_0,
	.param .u64 .ptr .align 1 _Z21Matrix_multiplicationPfS_fi_param_1,
	.param .f32 _Z21Matrix_multiplicationPfS_fi_param_2,
	.param .u32 _Z21Matrix_multiplicationPfS_fi_param_3
)
{
	.reg .b32 	%r<5>;
	.reg .b32 	%f<4>;
	.reg .b64 	%rd<8>;

	ld.param.u64 	%rd1, [_Z21Matrix_multiplicationPfS_fi_param_0];
	ld.param.u64 	%rd2, [_Z21Matrix_multiplicationPfS_fi_param_1];
	ld.param.f32 	%f1, [_Z21Matrix_multiplicationPfS_fi_param_2];
	cvta.to.global.u64 	%rd3, %rd2;
	cvta.to.global.u64 	%rd4, %rd1;
	mov.u32 	%r1, %ctaid.x;
	mov.u32 	%r2, %ntid.x;
	mov.u32 	%r3, %tid.x;
	mad.lo.s32 	%r4, %r1, %r2, %r3;
	mul.wide.u32 	%rd5, %r4, 4;
	add.s64 	%rd6, %rd4, %rd5;
	ld.global.f32 	%f2, [%rd6];
	mul.f32 	%f3, %f1, %f2;
	add.s64 	%rd7, %rd3, %rd5;
	st.global.f32 	[%rd7], %f3;
	ret;

}


// ===== COMPILED SASS (sm_100) =====

	.target	sm_100

	.elftype	@"ET_EXEC"


//--------------------- .note.nv.tkinfo           --------------------------
	.section	.note.nv.tkinfo,"",@"SHT_NOTE"
	.sectionflags	@"SHF_NOTE_NV_TKINFO"
	.tkinfo
        /*0018*/ 	.word	0x00000002
        /*0030*/ 	.string	""
        /*0030*/ 	.string	"ptxas"
        /*0030*/ 	.string	"Cuda compilation tools, release 13.0, V13.0.88"
        /*0030*/ 	.string	"Build cuda_13.0.r13.0/compiler.36424714_0"
        /*0030*/ 	.string	"-arch sm_100 -m 64 "



//--------------------- .note.nv.cuinfo           --------------------------
	.section	.note.nv.cuinfo,"",@"SHT_NOTE"
	.sectionflags	@"SHF_NOTE_NV_CUINFO"
        /*0018*/ 	.short	0x0002
        /*001a*/ 	.short	0x0064
        /*001c*/ 	.short	0x0082
	.zero		2


//--------------------- .nv.info                  --------------------------
	.section	.nv.info,"",@"SHT_CUDA_INFO"
	.align	4


	//----- nvinfo : EIATTR_REGCOUNT
	.align		4
        /*0000*/ 	.byte	0x04, 0x2f
        /*0002*/ 	.short	(.L_1 - .L_0)
	.align		4
.L_0:
        /*0004*/ 	.word	index@(_Z21Matrix_multiplicationPfS_fi)
        /*0008*/ 	.word	0x0000000a


	//----- nvinfo : EIATTR_FRAME_SIZE
	.align		4
.L_1:
        /*000c*/ 	.byte	0x04, 0x11
        /*000e*/ 	.short	(.L_3 - .L_2)
	.align		4
.L_2:
        /*0010*/ 	.word	index@(_Z21Matrix_multiplicationPfS_fi)
        /*0014*/ 	.word	0x00000000


	//----- nvinfo : EIATTR_MIN_STACK_SIZE
	.align		4
.L_3:
        /*0018*/ 	.byte	0x04, 0x12
        /*001a*/ 	.short	(.L_5 - .L_4)
	.align		4
.L_4:
        /*001c*/ 	.word	index@(_Z21Matrix_multiplicationPfS_fi)
        /*0020*/ 	.word	0x00000000
.L_5:


//--------------------- .nv.compat                --------------------------
	.section	.nv.compat,"",@"SHT_CUDA_COMPAT_INFO"
	.align	4
        /*0000*/ 	.byte	0x02, 0x09, 0x00, 0x00, 0x02, 0x02, 0x01, 0x00, 0x02, 0x05, 0x05, 0x00, 0x03, 0x07, 0x01, 0x01
        /*0010*/ 	.byte	0x02, 0x03, 0x00, 0x00, 0x02, 0x06, 0x01, 0x00, 0x04, 0x0b, 0x08, 0x00, 0x09, 0x00, 0x00, 0x00
        /*0020*/ 	.byte	0x00, 0x00, 0x00, 0x00


//--------------------- .nv.info._Z21Matrix_multiplicationPfS_fi --------------------------
	.section	.nv.info._Z21Matrix_multiplicationPfS_fi,"",@"SHT_CUDA_INFO"
	.sectionflags	@""
	.align	4


	//----- nvinfo : EIATTR_CUDA_API_VERSION
	.align		4
        /*0000*/ 	.byte	0x04, 0x37
        /*0002*/ 	.short	(.L_7 - .L_6)
.L_6:
        /*0004*/ 	.word	0x00000082


	//----- nvinfo : EIATTR_KPARAM_INFO
	.align		4
.L_7:
        /*0008*/ 	.byte	0x04, 0x17
        /*000a*/ 	.short	(.L_9 - .L_8)
.L_8:
        /*000c*/ 	.word	0x00000000
        /*0010*/ 	.short	0x0003
        /*0012*/ 	.short	0x0014
        /*0014*/ 	.byte	0x00, 0xf0, 0x11, 0x00


	//----- nvinfo : EIATTR_KPARAM_INFO
	.align		4
.L_9:
        /*0018*/ 	.byte	0x04, 0x17
        /*001a*/ 	.short	(.L_11 - .L_10)
.L_10:
        /*001c*/ 	.word	0x00000000
        /*0020*/ 	.short	0x0002
        /*0022*/ 	.short	0x0010
        /*0024*/ 	.byte	0x00, 0xf0, 0x11, 0x00


	//----- nvinfo : EIATTR_KPARAM_INFO
	.align		4
.L_11:
        /*0028*/ 	.byte	0x04, 0x17
        /*002a*/ 	.short	(.L_13 - .L_12)
.L_12:
        /*002c*/ 	.word	0x00000000
        /*0030*/ 	.short	0x0001
        /*0032*/ 	.short	0x0008
        /*0034*/ 	.byte	0x00, 0xf5, 0x21, 0x00


	//----- nvinfo : EIATTR_KPARAM_INFO
	.align		4
.L_13:
        /*0038*/ 	.byte	0x04, 0x17
        /*003a*/ 	.short	(.L_15 - .L_14)
.L_14:
        /*003c*/ 	.word	0x00000000
        /*0040*/ 	.short	0x0000
        /*0042*/ 	.short	0x0000
        /*0044*/ 	.byte	0x00, 0xf5, 0x21, 0x00


	//----- nvinfo : EIATTR_SPARSE_MMA_MASK
	.align		4
.L_15:
        /*0048*/ 	.byte	0x03, 0x50
        /*004a*/ 	.short	0x0000


	//----- nvinfo : EIATTR_MAXREG_COUNT
	.align		4
        /*004c*/ 	.byte	0x03, 0x1b
        /*004e*/ 	.short	0x00ff


	//----- nvinfo : EIATTR_MERCURY_ISA_VERSION
	.align		4
        /*0050*/ 	.byte	0x03, 0x5f
        /*0052*/ 	.short	0x0101


	//----- nvinfo : EIATTR_VRC_CTA_INIT_COUNT
	.align		4
        /*0054*/ 	.byte	0x02, 0x4a
	.zero		1
	.zero		1


	//----- nvinfo : EIATTR_EXIT_INSTR_OFFSETS
	.align		4
        /*0058*/ 	.byte	0x04, 0x1c
        /*005a*/ 	.short	(.L_17 - .L_16)


	//   ....[0]....
.L_16:
        /*005c*/ 	.word	0x000000e0


	//----- nvinfo : EIATTR_CBANK_PARAM_SIZE
	.align		4
.L_17:
        /*0060*/ 	.byte	0x03, 0x19
        /*0062*/ 	.short	0x0018


	//----- nvinfo : EIATTR_PARAM_CBANK
	.align		4
        /*0064*/ 	.byte	0x04, 0x0a
        /*0066*/ 	.short	(.L_19 - .L_18)
	.align		4
.L_18:
        /*0068*/ 	.word	index@(.nv.constant0._Z21Matrix_multiplicationPfS_fi)
        /*006c*/ 	.short	0x0380
        /*006e*/ 	.short	0x0018


	//----- nvinfo : EIATTR_SW_WAR
	.align		4
.L_19:
        /*0070*/ 	.byte	0x04, 0x36
        /*0072*/ 	.short	(.L_21 - .L_20)
.L_20:
        /*0074*/ 	.word	0x00000008
.L_21:


//--------------------- .nv.callgraph             --------------------------
	.section	.nv.callgraph,"",@"SHT_CUDA_CALLGRAPH"
	.align	4
	.sectionentsize	8
	.align		4
        /*0000*/ 	.word	0x00000000
	.align		4
        /*0004*/ 	.word	0xffffffff
	.align		4
        /*0008*/ 	.word	0x00000000
	.align		4
        /*000c*/ 	.word	0xfffffffe
	.align		4
        /*0010*/ 	.word	0x00000000
	.align		4
        /*0014*/ 	.word	0xfffffffd
	.align		4
        /*0018*/ 	.word	0x00000000
	.align		4
        /*001c*/ 	.word	0xfffffffc


//--------------------- .text._Z21Matrix_multiplicationPfS_fi --------------------------
	.section	.text._Z21Matrix_multiplicationPfS_fi,"ax",@progbits
	.align	128
        .global         _Z21Matrix_multiplicationPfS_fi
        .type           _Z21Matrix_multiplicationPfS_fi,@function
        .size           _Z21Matrix_multiplicationPfS_fi,(.L_x_1 - _Z21Matrix_multiplicationPfS_fi)
        .other          _Z21Matrix_multiplicationPfS_fi,@"STO_CUDA_ENTRY STV_DEFAULT"
_Z21Matrix_multiplicationPfS_fi:
.text._Z21Matrix_multiplicationPfS_fi:
[----:B------:R-:W-:Y:S01]  /*0000*/  LDC R1, c[0x0][0x37c] ;  /* 0x0000df00ff017b82 */ /* 0x000fe20000000800 */
[----:B------:R-:W0:Y:S07]  /*0010*/  S2R R0, SR_TID.X ;  /* 0x0000000000007919 */ /* 0x000e2e0000002100 */
[----:B------:R-:W0:Y:S01]  /*0020*/  S2UR UR6, SR_CTAID.X ;  /* 0x00000000000679c3 */ /* 0x000e220000002500 */
[----:B------:R-:W1:Y:S07]  /*0030*/  LDCU.64 UR4, c[0x0][0x358] ;  /* 0x00006b00ff0477ac */ /* 0x000e6e0008000a00 */
[----:B------:R-:W0:Y:S08]  /*0040*/  LDC R7, c[0x0][0x360] ;  /* 0x0000d800ff077b82 */ /* 0x000e300000000800 */
[----:B------:R-:W2:Y:S08]  /*0050*/  LDC.64 R2, c[0x0][0x380] ;  /* 0x0000e000ff027b82 */ /* 0x000eb00000000a00 */
[----:B------:R-:W3:Y:S01]  /*0060*/  LDC.64 R4, c[0x0][0x388] ;  /* 0x0000e200ff047b82 */ /* 0x000ee20000000a00 */
[----:B0-----:R-:W-:Y:S01]  /*0070*/  IMAD R7, R7, UR6, R0 ;  /* 0x0000000607077c24 */ /* 0x001fe2000f8e0200 */
[----:B------:R-:W0:Y:S03]  /*0080*/  LDCU UR6, c[0x0][0x390] ;  /* 0x00007200ff0677ac */ /* 0x000e260008000800 */
[----:B--2---:R-:W-:-:S06]  /*0090*/  IMAD.WIDE.U32 R2, R7, 0x4, R2 ;  /* 0x0000000407027825 */ /* 0x004fcc00078e0002 */
[----:B-1----:R-:W0:Y:S01]  /*00a0*/  LDG.E R2, desc[UR4][R2.64] ;  /* 0x0000000402027981 */ /* 0x002e22000c1e1900 */
[----:B---3--:R-:W-:-:S04]  /*00b0*/  IMAD.WIDE.U32 R4, R7, 0x4, R4 ;  /* 0x0000000407047825 */ /* 0x008fc800078e0004 */
[----:B0-----:R-:W-:-:S05]  /*00c0*/  FMUL R7, R2, UR6 ;  /* 0x0000000602077c20 */ /* 0x001fca0008400000 */
[----:B------:R-:W-:Y:S01]  /*00d0*/  STG.E desc[UR4][R4.64], R7 ;  /* 0x0000000704007986 */ /* 0x000fe2000c101904 */
[----:B------:R-:W-:Y:S05]  /*00e0*/  EXIT ;  /* 0x000000000000794d */ /* 0x000fea0003800000 */
.L_x_0:
[----:B------:R-:W-:-:S00]  /*00f0*/  BRA `(.L_x_0) ;  /* 0xfffffffc00fc7947 */ /* 0x000fc0000383ffff */
[----:B------:R-:W-:-:S00]  /*0100*/  NOP ;  /* 0x0000000000007918 */ /* 0x000fc00000000000 */
[----:B------:R-:W-:-:S00]  /*0110*/  NOP ;  /* 0x0000000000007918 */ /* 0x000fc00000000000 */
[----:B------:R-:W-:-:S00]  /*0120*/  NOP ;  /* 0x0000000000007918 */ /* 0x000fc00000000000 */
[----:B------:R-:W-:-:S00]  /*0130*/  NOP ;  /* 0x0000000000007918 */ /* 0x000fc00000000000 */
[----:B------:R-:W-:-:S00]  /*0140*/  NOP ;  /* 0x0000000000007918 */ /* 0x000fc00000000000 */
[----:B------:R-:W-:-:S00]  /*0150*/  NOP ;  /* 0x0000000000007918 */ /* 0x000fc00000000000 */
[----:B------:R-:W-:-:S00]  /*0160*/  NOP ;  /* 0x0000000000007918 */ /* 0x000fc00000000000 */
[----:B------:R-:W-:-:S00]  /*0170*/  NOP ;  /* 0x0000000000007918 */ /* 0x000fc00000000000 */
.L_x_1:


//--------------------- .nv.shared.reserved.0     --------------------------
	.section	.nv.shared.reserved.0,"aw",@nobits
	.weak		__nv_reservedSMEM_offset_0_alias
	.size		__nv_reservedSMEM_offset_0_alias, 0, 64
	.other		__nv_reservedSMEM_offset_0_alias,@"STO_CUDA_RESERVED_SHARED STV_DEFAULT"
__nv_reservedSMEM_offset_0_alias:
	.zero		0
	.zero		64


//--------------------- .nv.constant0._Z21Matrix_multiplicationPfS_fi --------------------------
	.section	.nv.constant0._Z21Matrix_multiplicationPfS_fi,"a",@progbits
	.sectionflags	@""
	.align	4
.nv.constant0._Z21Matrix_multiplicationPfS_fi:
	.zero		920


//--------------------- SYMBOLS --------------------------

	.type		.nv.reservedSmem.offset0,@object
	.size		.nv.reservedSmem.offset0,0x4
